//
// Generated by NVIDIA NVVM Compiler
//
// Compiler Build ID: CL-36424714
// Cuda compilation tools, release 13.0, V13.0.88
// Based on NVVM 20.0.0
//

.version 9.0
.target sm_100
.address_size 64

	// .globl	_Z9transposePiS_
.extern .func  (.param .b32 func_retval0) vprintf
(
	.param .b64 vprintf_param_0,
	.param .b64 vprintf_param_1
)
;
.global .align 1 .b8 $str[35] = {37, 100, 32, 114, 111, 119, 32, 37, 100, 32, 101, 108, 101, 109, 101, 110, 116, 32, 32, 61, 32, 37, 100, 32, 32, 114, 101, 115, 117, 108, 116, 32, 32, 10};

.visible .entry _Z9transposePiS_(
	.param .u64 .ptr .align 1 _Z9transposePiS__param_0,
	.param .u64 .ptr .align 1 _Z9transposePiS__param_1
)
{
	.local .align 8 .b8 	__local_depot0[16];
	.reg .b64 	%SP;
	.reg .b64 	%SPL;
	.reg .pred 	%p<18>;
	.reg .b32 	%r<21>;
	.reg .b32 	%f<75>;
	.reg .b64 	%rd<13>;

	mov.u64 	%SPL, __local_depot0;
	cvta.local.u64 	%SP, %SPL;
	ld.param.u64 	%rd2, [_Z9transposePiS__param_0];
	ld.param.u64 	%rd1, [_Z9transposePiS__param_1];
	cvta.to.global.u64 	%rd3, %rd2;
	mov.u32 	%r1, %tid.y;
	mov.u32 	%r4, %ntid.x;
	mov.u32 	%r5, %tid.x;
	mad.lo.s32 	%r2, %r1, %r4, %r5;
	mul.wide.u32 	%rd4, %r2, 4;
	add.s64 	%rd5, %rd3, %rd4;
	ld.global.u32 	%r3, [%rd5];
	cvt.rn.f32.s32 	%f1, %r3;
	add.s32 	%r6, %r1, 1;
	cvt.rn.f32.u32 	%f2, %r6;
	mul.f32 	%f12, %f2, 0f3F000000;
	cvt.rzi.f32.f32 	%f13, %f12;
	add.f32 	%f14, %f13, %f13;
	sub.f32 	%f15, %f2, %f14;
	abs.f32 	%f3, %f15;
	abs.f32 	%f4, %f1;
	setp.lt.f32 	%p1, %f4, 0f00800000;
	mul.f32 	%f16, %f4, 0f4B800000;
	selp.f32 	%f17, %f16, %f4, %p1;
	selp.f32 	%f18, 0fC1C00000, 0f00000000, %p1;
	mov.b32 	%r7, %f17;
	add.s32 	%r8, %r7, -1060439283;
	and.b32  	%r9, %r8, -8388608;
	sub.s32 	%r10, %r7, %r9;
	mov.b32 	%f19, %r10;
	cvt.rn.f32.s32 	%f20, %r9;
	fma.rn.f32 	%f21, %f20, 0f34000000, %f18;
	add.f32 	%f22, %f19, 0fBF800000;
	add.f32 	%f23, %f19, 0f3F800000;
	rcp.approx.ftz.f32 	%f24, %f23;
	add.f32 	%f25, %f22, %f22;
	mul.f32 	%f26, %f25, %f24;
	mul.f32 	%f27, %f26, %f26;
	sub.f32 	%f28, %f22, %f26;
	add.f32 	%f29, %f28, %f28;
	neg.f32 	%f30, %f26;
	fma.rn.f32 	%f31, %f30, %f22, %f29;
	mul.rn.f32 	%f32, %f24, %f31;
	fma.rn.f32 	%f33, %f27, 0f3A2C32E4, 0f3B52E7DB;
	fma.rn.f32 	%f34, %f33, %f27, 0f3C93BB73;
	fma.rn.f32 	%f35, %f34, %f27, 0f3DF6384F;
	mul.rn.f32 	%f36, %f35, %f27;
	fma.rn.f32 	%f37, %f26, 0f3FB8AA3B, %f21;
	sub.f32 	%f38, %f21, %f37;
	fma.rn.f32 	%f39, %f26, 0f3FB8AA3B, %f38;
	fma.rn.f32 	%f40, %f32, 0f3FB8AA3B, %f39;
	fma.rn.f32 	%f41, %f26, 0f32A55E34, %f40;
	mul.f32 	%f42, %f36, 0f40400000;
	fma.rn.f32 	%f43, %f42, %f32, %f41;
	fma.rn.f32 	%f44, %f36, %f26, %f43;
	add.rn.f32 	%f45, %f37, %f44;
	neg.f32 	%f46, %f37;
	add.rn.f32 	%f47, %f45, %f46;
	neg.f32 	%f48, %f47;
	add.rn.f32 	%f49, %f44, %f48;
	mul.rn.f32 	%f50, %f45, %f2;
	neg.f32 	%f51, %f50;
	fma.rn.f32 	%f52, %f45, %f2, %f51;
	fma.rn.f32 	%f53, %f49, %f2, %f52;
	cvt.rni.f32.f32 	%f54, %f50;
	sub.f32 	%f55, %f50, %f54;
	add.f32 	%f56, %f55, %f53;
	fma.rn.f32 	%f57, %f56, 0f391FCB8E, 0f3AAF85ED;
	fma.rn.f32 	%f58, %f57, %f56, 0f3C1D9856;
	fma.rn.f32 	%f59, %f58, %f56, 0f3D6357BB;
	fma.rn.f32 	%f60, %f59, %f56, 0f3E75FDEC;
	fma.rn.f32 	%f61, %f60, %f56, 0f3F317218;
	fma.rn.f32 	%f62, %f61, %f56, 0f3F800000;
	cvt.rzi.s32.f32 	%r11, %f54;
	setp.gt.f32 	%p2, %f54, 0f00000000;
	selp.b32 	%r12, 0, -2097152000, %p2;
	add.s32 	%r13, %r12, 2130706432;
	mov.b32 	%f63, %r13;
	mul.f32 	%f64, %f62, %f63;
	shl.b32 	%r14, %r11, 23;
	sub.s32 	%r15, %r14, %r12;
	mov.b32 	%f65, %r15;
	mul.f32 	%f66, %f64, %f65;
	abs.f32 	%f67, %f50;
	setp.gt.f32 	%p3, %f67, 0f43180000;
	setp.lt.f32 	%p4, %f50, 0f00000000;
	selp.f32 	%f68, 0f00000000, 0f7F800000, %p4;
	selp.f32 	%f5, %f68, %f66, %p3;
	setp.eq.s32 	%p5, %r3, 1;
	mov.f32 	%f74, 0f3F800000;
	@%p5 bra 	$L__BB0_8;
	setp.num.f32 	%p6, %f4, %f4;
	abs.f32 	%f69, %f2;
	setp.num.f32 	%p7, %f69, %f69;
	and.pred  	%p8, %p6, %p7;
	@%p8 bra 	$L__BB0_3;
	add.rn.f32 	%f74, %f1, %f2;
	bra.uni 	$L__BB0_8;
$L__BB0_3:
	setp.ne.s32 	%p9, %r3, 0;
	setp.neu.f32 	%p10, %f4, 0f7F800000;
	and.pred  	%p11, %p9, %p10;
	@%p11 bra 	$L__BB0_5;
	setp.neu.f32 	%p17, %f3, 0f3F800000;
	add.f32 	%f72, %f1, %f1;
	mov.b32 	%r16, %f72;
	and.b32  	%r17, %r16, 2147483647;
	mov.b32 	%f73, %r17;
	selp.f32 	%f74, %f73, %f72, %p17;
	bra.uni 	$L__BB0_8;
$L__BB0_5:
	setp.eq.s32 	%p12, %r3, -1;
	setp.eq.f32 	%p13, %f69, 0f7F800000;
	and.pred  	%p14, %p12, %p13;
	@%p14 bra 	$L__BB0_8;
	setp.gt.s32 	%p15, %r3, -1;
	mov.f32 	%f74, %f5;
	@%p15 bra 	$L__BB0_8;
	setp.neu.f32 	%p16, %f3, 0f3F800000;
	neg.f32 	%f71, %f5;
	selp.f32 	%f74, %f5, %f71, %p16;
$L__BB0_8:
	add.u64 	%rd6, %SP, 0;
	add.u64 	%rd7, %SPL, 0;
	cvta.to.global.u64 	%rd8, %rd1;
	cvt.rzi.s32.f32 	%r18, %f74;
	add.s64 	%rd10, %rd8, %rd4;
	st.global.u32 	[%rd10], %r18;
	st.local.v2.u32 	[%rd7], {%r1, %r2};
	st.local.u32 	[%rd7+8], %r18;
	mov.u64 	%rd11, $str;
	cvta.global.u64 	%rd12, %rd11;
	{ // callseq 0, 0
	.param .b64 param0;
	st.param.b64 	[param0], %rd12;
	.param .b64 param1;
	st.param.b64 	[param1], %rd6;
	.param .b32 retval0;
	call.uni (retval0), 
	vprintf, 
	(
	param0, 
	param1
	);
	ld.param.b32 	%r19, [retval0];
	} // callseq 0
	ret;

}


// ===== COMPILED SASS (sm_100) =====

	.target	sm_100

	.elftype	@"ET_EXEC"


//--------------------- .note.nv.tkinfo           --------------------------
	.section	.note.nv.tkinfo,"",@"SHT_NOTE"
	.sectionflags	@"SHF_NOTE_NV_TKINFO"
	.tkinfo
        /*0018*/ 	.word	0x00000002
        /*0030*/ 	.string	""
        /*0030*/ 	.string	"ptxas"
        /*0030*/ 	.string	"Cuda compilation tools, release 13.0, V13.0.88"
        /*0030*/ 	.string	"Build cuda_13.0.r13.0/compiler.36424714_0"
        /*0030*/ 	.string	"-arch sm_100 -m 64 "



//--------------------- .note.nv.cuinfo           --------------------------
	.section	.note.nv.cuinfo,"",@"SHT_NOTE"
	.sectionflags	@"SHF_NOTE_NV_CUINFO"
        /*0018*/ 	.short	0x0002
        /*001a*/ 	.short	0x0064
        /*001c*/ 	.short	0x0082
	.zero		2


//--------------------- .nv.info                  --------------------------
	.section	.nv.info,"",@"SHT_CUDA_INFO"
	.align	4


	//----- nvinfo : EIATTR_REGCOUNT
	.align		4
        /*0000*/ 	.byte	0x04, 0x2f
        /*0002*/ 	.short	(.L_2 - .L_1)
	.align		4
.L_1:
        /*0004*/ 	.word	index@(_Z9transposePiS_)
        /*0008*/ 	.word	0x00000018


	//----- nvinfo : EIATTR_FRAME_SIZE
	.align		4
.L_2:
        /*000c*/ 	.byte	0x04, 0x11
        /*000e*/ 	.short	(.L_4 - .L_3)
	.align		4
.L_3:
        /*0010*/ 	.word	index@(_Z9transposePiS_)
        /*0014*/ 	.word	0x00000010


	//----- nvinfo : EIATTR_MIN_STACK_SIZE
	.align		4
.L_4:
        /*0018*/ 	.byte	0x04, 0x12
        /*001a*/ 	.short	(.L_6 - .L_5)
	.align		4
.L_5:
        /*001c*/ 	.word	index@(_Z9transposePiS_)
        /*0020*/ 	.word	0x00000010
.L_6:


//--------------------- .nv.compat                --------------------------
	.section	.nv.compat,"",@"SHT_CUDA_COMPAT_INFO"
	.align	4
        /*0000*/ 	.byte	0x02, 0x09, 0x00, 0x00, 0x02, 0x02, 0x01, 0x00, 0x02, 0x05, 0x05, 0x00, 0x03, 0x07, 0x01, 0x01
        /*0010*/ 	.byte	0x02, 0x03, 0x00, 0x00, 0x02, 0x06, 0x01, 0x00, 0x04, 0x0b, 0x08, 0x00, 0x01, 0x00, 0x00, 0x00
        /*0020*/ 	.byte	0x00, 0x00, 0x00, 0x00


//--------------------- .nv.info._Z9transposePiS_ --------------------------
	.section	.nv.info._Z9transposePiS_,"",@"SHT_CUDA_INFO"
	.sectionflags	@""
	.align	4


	//----- nvinfo : EIATTR_CUDA_API_VERSION
	.align		4
        /*0000*/ 	.byte	0x04, 0x37
        /*0002*/ 	.short	(.L_8 - .L_7)
.L_7:
        /*0004*/ 	.word	0x00000082


	//----- nvinfo : EIATTR_KPARAM_INFO
	.align		4
.L_8:
        /*0008*/ 	.byte	0x04, 0x17
        /*000a*/ 	.short	(.L_10 - .L_9)
.L_9:
        /*000c*/ 	.word	0x00000000
        /*0010*/ 	.short	0x0001
        /*0012*/ 	.short	0x0008
        /*0014*/ 	.byte	0x00, 0xf5, 0x21, 0x00


	//----- nvinfo : EIATTR_KPARAM_INFO
	.align		4
.L_10:
        /*0018*/ 	.byte	0x04, 0x17
        /*001a*/ 	.short	(.L_12 - .L_11)
.L_11:
        /*001c*/ 	.word	0x00000000
        /*0020*/ 	.short	0x0000
        /*0022*/ 	.short	0x0000
        /*0024*/ 	.byte	0x00, 0xf5, 0x21, 0x00


	//----- nvinfo : EIATTR_SPARSE_MMA_MASK
	.align		4
.L_12:
        /*0028*/ 	.byte	0x03, 0x50
        /*002a*/ 	.short	0x0000


	//----- nvinfo : EIATTR_MAXREG_COUNT
	.align		4
        /*002c*/ 	.byte	0x03, 0x1b
        /*002e*/ 	.short	0x00ff


	//----- nvinfo : EIATTR_EXTERNS
	.align		4
        /*0030*/ 	.byte	0x04, 0x0f
        /*0032*/ 	.short	(.L_14 - .L_13)


	//   ....[0]....
	.align		4
.L_13:
        /*0034*/ 	.word	index@(vprintf)


	//----- nvinfo : EIATTR_MERCURY_ISA_VERSION
	.align		4
.L_14:
        /*0038*/ 	.byte	0x03, 0x5f
        /*003a*/ 	.short	0x0101


	//----- nvinfo : EIATTR_VRC_CTA_INIT_COUNT
	.align		4
        /*003c*/ 	.byte	0x02, 0x4a
	.zero		1
	.zero		1


	//----- nvinfo : EIATTR_SYSCALL_OFFSETS
	.align		4
        /*0040*/ 	.byte	0x04, 0x46
        /*0042*/ 	.short	(.L_16 - .L_15)


	//   ....[0]....
.L_15:
        /*0044*/ 	.word	0x00000720


	//----- nvinfo : EIATTR_EXIT_INSTR_OFFSETS
	.align		4
.L_16:
        /*0048*/ 	.byte	0x04, 0x1c
        /*004a*/ 	.short	(.L_18 - .L_17)


	//   ....[0]....
.L_17:
        /*004c*/ 	.word	0x00000730


	//----- nvinfo : EIATTR_CRS_STACK_SIZE
	.align		4
.L_18:
        /*0050*/ 	.byte	0x04, 0x1e
        /*0052*/ 	.short	(.L_20 - .L_19)
.L_19:
        /*0054*/ 	.word	0x00000000


	//----- nvinfo : EIATTR_CBANK_PARAM_SIZE
	.align		4
.L_20:
        /*0058*/ 	.byte	0x03, 0x19
        /*005a*/ 	.short	0x0010


	//----- nvinfo : EIATTR_PARAM_CBANK
	.align		4
        /*005c*/ 	.byte	0x04, 0x0a
        /*005e*/ 	.short	(.L_22 - .L_21)
	.align		4
.L_21:
        /*0060*/ 	.word	index@(.nv.constant0._Z9transposePiS_)
        /*0064*/ 	.short	0x0380
        /*0066*/ 	.short	0x0010


	//----- nvinfo : EIATTR_SW_WAR
	.align		4
.L_22:
        /*0068*/ 	.byte	0x04, 0x36
        /*006a*/ 	.short	(.L_24 - .L_23)
.L_23:
        /*006c*/ 	.word	0x00000008
.L_24:


//--------------------- .nv.callgraph             --------------------------
	.section	.nv.callgraph,"",@"SHT_CUDA_CALLGRAPH"
	.align	4
	.sectionentsize	8
	.align		4
        /*0000*/ 	.word	0x00000000
	.align		4
        /*0004*/ 	.word	0xffffffff
	.align		4
        /*0008*/ 	.word	index@(_Z9transposePiS_)
	.align		4
        /*000c*/ 	.word	index@(vprintf)
	.align		4
        /*0010*/ 	.word	0x00000000
	.align		4
        /*0014*/ 	.word	0xfffffffe
	.align		4
        /*0018*/ 	.word	0x00000000
	.align		4
        /*001c*/ 	.word	0xfffffffd
	.align		4
        /*0020*/ 	.word	0x00000000
	.align		4
        /*0024*/ 	.word	0xfffffffc


//--------------------- .nv.constant4             --------------------------
	.section	.nv.constant4,"a",@progbits
	.align	8
	.align		8
.nv.constant4:
        /*0000*/ 	.dword	vprintf
	.align		8
        /*0008*/ 	.dword	$str


//--------------------- .text._Z9transposePiS_    --------------------------
	.section	.text._Z9transposePiS_,"ax",@progbits
	.align	128
        .global         _Z9transposePiS_
        .type           _Z9transposePiS_,@function
        .size           _Z9transposePiS_,(.L_x_4 - _Z9transposePiS_)
        .other          _Z9transposePiS_,@"STO_CUDA_ENTRY STV_DEFAULT"
_Z9transposePiS_:
.text._Z9transposePiS_:
[----:B------:R-:W0:Y:S01]  /*0000*/  LDC R1, c[0x0][0x37c] ;  /* 0x0000df00ff017b82 */ /* 0x000e220000000800 */
[----:B------:R-:W1:Y:S07]  /*0010*/  S2R R3, SR_TID.X ;  /* 0x0000000000037919 */ /* 0x000e6e0000002100 */
[----:B------:R-:W2:Y:S01]  /*0020*/  LDC.64 R6, c[0x0][0x380] ;  /* 0x0000e000ff067b82 */ /* 0x000ea20000000a00 */
[----:B------:R-:W3:Y:S01]  /*0030*/  LDCU UR7, c[0x0][0x2fc] ;  /* 0x00005f80ff0777ac */ /* 0x000ee20008000800 */
[----:B0-----:R-:W-:Y:S01]  /*0040*/  IADD3 R1, PT, PT, R1, -0x10, RZ ;  /* 0xfffffff001017810 */ /* 0x001fe20007ffe0ff */
[----:B------:R-:W1:Y:S01]  /*0050*/  S2R R2, SR_TID.Y ;  /* 0x0000000000027919 */ /* 0x000e620000002200 */
[----:B------:R-:W1:Y:S01]  /*0060*/  LDCU UR6, c[0x0][0x360] ;  /* 0x00006c00ff0677ac */ /* 0x000e620008000800 */
[----:B------:R-:W0:Y:S01]  /*0070*/  LDCU.64 UR4, c[0x0][0x358] ;  /* 0x00006b00ff0477ac */ /* 0x000e220008000a00 */
[----:B-1----:R-:W-:-:S04]  /*0080*/  IMAD R3, R2, UR6, R3 ;  /* 0x0000000602037c24 */ /* 0x002fc8000f8e0203 */
[----:B--2---:R-:W-:-:S05]  /*0090*/  IMAD.WIDE.U32 R6, R3, 0x4, R6 ;  /* 0x0000000403067825 */ /* 0x004fca00078e0006 */
[----:B0-----:R-:W2:Y:S01]  /*00a0*/  LDG.E R4, desc[UR4][R6.64] ;  /* 0x0000000406047981 */ /* 0x001ea2000c1e1900 */
[----:B------:R-:W-:Y:S01]  /*00b0*/  HFMA2 R12, -RZ, RZ, 0.771484375, 0.21533203125 ;  /* 0x3a2c32e4ff0c7431 */ /* 0x000fe200000001ff */
[----:B------:R-:W0:Y:S01]  /*00c0*/  LDCU UR6, c[0x0][0x2f8] ;  /* 0x00005f00ff0677ac */ /* 0x000e220008000800 */
[----:B------:R-:W-:Y:S01]  /*00d0*/  BSSY.RECONVERGENT B0, `(.L_x_0) ;  /* 0x0000058000007945 */ /* 0x000fe20003800200 */
[----:B--2---:R-:W-:Y:S02]  /*00e0*/  I2FP.F32.S32 R5, R4 ;  /* 0x0000000400057245 */ /* 0x004fe40000201400 */
[----:B------:R-:W-:Y:S02]  /*00f0*/  ISETP.NE.AND P2, PT, R4, 0x1, PT ;  /* 0x000000010400780c */ /* 0x000fe40003f45270 */
[C---:B------:R-:W-:Y:S01]  /*0100*/  FSETP.GEU.AND P0, PT, |R5|.reuse, 1.175494350822287508e-38, PT ;  /* 0x008000000500780b */ /* 0x040fe20003f0e200 */
[----:B------:R-:W-:-:S05]  /*0110*/  FMUL R0, |R5|, 16777216 ;  /* 0x4b80000005007820 */ /* 0x000fca0000400200 */
[----:B------:R-:W-:-:S04]  /*0120*/  FSEL R0, R0, |R5|, !P0 ;  /* 0x4000000500007208 */ /* 0x000fc80004000000 */
[----:B------:R-:W-:-:S04]  /*0130*/  IADD3 R8, PT, PT, R0, -0x3f3504f3, RZ ;  /* 0xc0cafb0d00087810 */ /* 0x000fc80007ffe0ff */
[----:B------:R-:W-:-:S04]  /*0140*/  LOP3.LUT R9, R8, 0xff800000, RZ, 0xc0, !PT ;  /* 0xff80000008097812 */ /* 0x000fc800078ec0ff */
[-C--:B------:R-:W-:Y:S02]  /*0150*/  IADD3 R0, PT, PT, R0, -R9.reuse, RZ ;  /* 0x8000000900007210 */ /* 0x080fe40007ffe0ff */
[----:B------:R-:W-:-:S03]  /*0160*/  I2FP.F32.S32 R9, R9 ;  /* 0x0000000900097245 */ /* 0x000fc60000201400 */
[C---:B------:R-:W-:Y:S01]  /*0170*/  FADD R10, R0.reuse, 1 ;  /* 0x3f800000000a7421 */ /* 0x040fe20000000000 */
[----:B------:R-:W-:Y:S01]  /*0180*/  FADD R8, R0, -1 ;  /* 0xbf80000000087421 */ /* 0x000fe20000000000 */
[----:B------:R-:W-:-:S03]  /*0190*/  FSEL R0, RZ, -24, P0 ;  /* 0xc1c00000ff007808 */ /* 0x000fc60000000000 */
[----:B------:R-:W-:Y:S01]  /*01a0*/  FADD R7, R8, R8 ;  /* 0x0000000808077221 */ /* 0x000fe20000000000 */
[----:B------:R-:W1:Y:S01]  /*01b0*/  MUFU.RCP R10, R10 ;  /* 0x0000000a000a7308 */ /* 0x000e620000001000 */
[----:B------:R-:W-:Y:S02]  /*01c0*/  FFMA R9, R9, 1.1920928955078125e-07, R0 ;  /* 0x3400000009097823 */ /* 0x000fe40000000000 */
[----:B-1----:R-:W-:-:S04]  /*01d0*/  FMUL R6, R10, R7 ;  /* 0x000000070a067220 */ /* 0x002fc80000400000 */
[----:B------:R-:W-:Y:S01]  /*01e0*/  FADD R11, R8, -R6 ;  /* 0x80000006080b7221 */ /* 0x000fe20000000000 */
[C---:B------:R-:W-:Y:S01]  /*01f0*/  FMUL R7, R6.reuse, R6 ;  /* 0x0000000606077220 */ /* 0x040fe20000400000 */
[----:B------:R-:W-:Y:S02]  /*0200*/  FFMA R0, R6, 1.4426950216293334961, R9 ;  /* 0x3fb8aa3b06007823 */ /* 0x000fe40000000009 */
[----:B------:R-:W-:Y:S01]  /*0210*/  FADD R11, R11, R11 ;  /* 0x0000000b0b0b7221 */ /* 0x000fe20000000000 */
[----:B------:R-:W-:Y:S01]  /*0220*/  FFMA R12, R7, R12, 0.0032181653659790754318 ;  /* 0x3b52e7db070c7423 */ /* 0x000fe2000000000c */
[----:B------:R-:W-:Y:S02]  /*0230*/  FADD R9, R9, -R0 ;  /* 0x8000000009097221 */ /* 0x000fe40000000000 */
[----:B------:R-:W-:Y:S01]  /*0240*/  FFMA R11, R8, -R6, R11 ;  /* 0x80000006080b7223 */ /* 0x000fe2000000000b */
[----:B------:R-:W-:Y:S01]  /*0250*/  FFMA R12, R7, R12, 0.018033718690276145935 ;  /* 0x3c93bb73070c7423 */ /* 0x000fe2000000000c */
[----:B------:R-:W-:-:S02]  /*0260*/  FFMA R8, R6, 1.4426950216293334961, R9 ;  /* 0x3fb8aa3b06087823 */ /* 0x000fc40000000009 */
[----:B------:R-:W-:Y:S01]  /*0270*/  FMUL R11, R10, R11 ;  /* 0x0000000b0a0b7220 */ /* 0x000fe20000400000 */
[----:B------:R-:W-:-:S03]  /*0280*/  FFMA R12, R7, R12, 0.12022458761930465698 ;  /* 0x3df6384f070c7423 */ /* 0x000fc6000000000c */
[----:B------:R-:W-:Y:S01]  /*0290*/  FFMA R9, R11, 1.4426950216293334961, R8 ;  /* 0x3fb8aa3b0b097823 */ /* 0x000fe20000000008 */
[----:B------:R-:W-:-:S03]  /*02a0*/  FMUL R7, R7, R12 ;  /* 0x0000000c07077220 */ /* 0x000fc60000400000 */
[----:B------:R-:W-:Y:S01]  /*02b0*/  FFMA R8, R6, 1.9251366722983220825e-08, R9 ;  /* 0x32a55e3406087823 */ /* 0x000fe20000000009 */
[----:B------:R-:W-:-:S04]  /*02c0*/  FMUL R9, R7, 3 ;  /* 0x4040000007097820 */ /* 0x000fc80000400000 */
[----:B------:R-:W-:Y:S01]  /*02d0*/  FFMA R9, R11, R9, R8 ;  /* 0x000000090b097223 */ /* 0x000fe20000000008 */
[----:B------:R-:W-:-:S03]  /*02e0*/  IADD3 R8, PT, PT, R2, 0x1, RZ ;  /* 0x0000000102087810 */ /* 0x000fc60007ffe0ff */
[----:B------:R-:W-:Y:S01]  /*02f0*/  FFMA R9, R6, R7, R9 ;  /* 0x0000000706097223 */ /* 0x000fe20000000009 */
[----:B------:R-:W-:-:S03]  /*0300*/  I2FP.F32.U32 R8, R8 ;  /* 0x0000000800087245 */ /* 0x000fc60000201000 */
[----:B------:R-:W-:-:S04]  /*0310*/  FADD R11, R0, R9 ;  /* 0x00000009000b7221 */ /* 0x000fc80000000000 */
[----:B------:R-:W-:Y:S01]  /*0320*/  FMUL R7, R8, R11 ;  /* 0x0000000b08077220 */ /* 0x000fe20000400000 */
[----:B------:R-:W-:-:S03]  /*0330*/  FADD R0, -R0, R11 ;  /* 0x0000000b00007221 */ /* 0x000fc60000000100 */
[----:B------:R-:W1:Y:S01]  /*0340*/  FRND R6, R7 ;  /* 0x0000000700067307 */ /* 0x000e620000201000 */
[----:B------:R-:W-:Y:S01]  /*0350*/  FADD R9, R9, -R0 ;  /* 0x8000000009097221 */ /* 0x000fe20000000000 */
[C---:B------:R-:W-:Y:S01]  /*0360*/  FFMA R0, R8.reuse, R11, -R7 ;  /* 0x0000000b08007223 */ /* 0x040fe20000000807 */
[----:B------:R-:W-:Y:S02]  /*0370*/  MOV R11, 0x391fcb8e ;  /* 0x391fcb8e000b7802 */ /* 0x000fe40000000f00 */
[C---:B------:R-:W-:Y:S01]  /*0380*/  FSETP.GEU.AND P1, PT, R7.reuse, RZ, PT ;  /* 0x000000ff0700720b */ /* 0x040fe20003f2e000 */
[----:B------:R-:W-:Y:S02]  /*0390*/  FFMA R0, R8, R9, R0 ;  /* 0x0000000908007223 */ /* 0x000fe40000000000 */
[----:B------:R3:W2:Y:S01]  /*03a0*/  F2I.NTZ R10, R7 ;  /* 0x00000007000a7305 */ /* 0x0006a20000203100 */
[----:B-1----:R-:W-:Y:S01]  /*03b0*/  FADD R9, R7, -R6 ;  /* 0x8000000607097221 */ /* 0x002fe20000000000 */
[----:B------:R-:W-:-:S02]  /*03c0*/  FSETP.GT.AND P0, PT, R6, RZ, PT ;  /* 0x000000ff0600720b */ /* 0x000fc40003f04000 */
[----:B0-----:R-:W-:Y:S01]  /*03d0*/  IADD3 R6, P3, PT, R1, UR6, RZ ;  /* 0x0000000601067c10 */ /* 0x001fe2000ff7e0ff */
[----:B------:R-:W-:Y:S01]  /*03e0*/  FADD R0, R0, R9 ;  /* 0x0000000900007221 */ /* 0x000fe20000000000 */
[----:B------:R-:W-:Y:S02]  /*03f0*/  SEL R13, RZ, 0x83000000, P0 ;  /* 0x83000000ff0d7807 */ /* 0x000fe40000000000 */
[----:B------:R-:W-:Y:S01]  /*0400*/  FSETP.GT.AND P0, PT, |R7|, 152, PT ;  /* 0x431800000700780b */ /* 0x000fe20003f04200 */
[----:B------:R-:W-:Y:S01]  /*0410*/  FFMA R9, R0, R11, 0.0013391353422775864601 ;  /* 0x3aaf85ed00097423 */ /* 0x000fe2000000000b */
[----:B---3--:R-:W-:-:S03]  /*0420*/  IADD3.X R7, PT, PT, RZ, UR7, RZ, P3, !PT ;  /* 0x00000007ff077c10 */ /* 0x008fc60009ffe4ff */
[----:B------:R-:W-:-:S04]  /*0430*/  FFMA R9, R0, R9, 0.0096188392490148544312 ;  /* 0x3c1d985600097423 */ /* 0x000fc80000000009 */
[----:B------:R-:W-:-:S04]  /*0440*/  FFMA R9, R0, R9, 0.055503588169813156128 ;  /* 0x3d6357bb00097423 */ /* 0x000fc80000000009 */
[----:B------:R-:W-:Y:S01]  /*0450*/  FFMA R11, R0, R9, 0.24022644758224487305 ;  /* 0x3e75fdec000b7423 */ /* 0x000fe20000000009 */
[----:B------:R-:W-:-:S03]  /*0460*/  FMUL R9, R8, 0.5 ;  /* 0x3f00000008097820 */ /* 0x000fc60000400000 */
[----:B------:R-:W-:-:S03]  /*0470*/  FFMA R11, R0, R11, 0.69314718246459960938 ;  /* 0x3f317218000b7423 */ /* 0x000fc6000000000b */
[----:B------:R-:W0:Y:S01]  /*0480*/  FRND.TRUNC R9, R9 ;  /* 0x0000000900097307 */ /* 0x000e22000020d000 */
[----:B------:R-:W-:Y:S01]  /*0490*/  FFMA R11, R0, R11, 1 ;  /* 0x3f800000000b7423 */ /* 0x000fe2000000000b */
[----:B------:R-:W-:Y:S02]  /*04a0*/  IADD3 R0, PT, PT, R13, 0x7f000000, RZ ;  /* 0x7f0000000d007810 */ /* 0x000fe40007ffe0ff */
[----:B--2---:R-:W-:-:S03]  /*04b0*/  LEA R13, R10, -R13, 0x17 ;  /* 0x8000000d0a0d7211 */ /* 0x004fc600078eb8ff */
[----:B------:R-:W-:-:S04]  /*04c0*/  FMUL R0, R11, R0 ;  /* 0x000000000b007220 */ /* 0x000fc80000400000 */
[----:B------:R-:W-:Y:S01]  /*04d0*/  FMUL R13, R0, R13 ;  /* 0x0000000d000d7220 */ /* 0x000fe20000400000 */
[----:B------:R-:W-:Y:S01]  /*04e0*/  HFMA2 R0, -RZ, RZ, 1.875, 0 ;  /* 0x3f800000ff007431 */ /* 0x000fe200000001ff */
[----:B------:R-:W-:Y:S01]  /*04f0*/  @P0 FSEL R13, RZ, +INF , !P1 ;  /* 0x7f800000ff0d0808 */ /* 0x000fe20004800000 */
[----:B0-----:R-:W-:Y:S01]  /*0500*/  FADD R9, R9, R9 ;  /* 0x0000000909097221 */ /* 0x001fe20000000000 */
[----:B------:R-:W-:Y:S06]  /*0510*/  @!P2 BRA `(.L_x_1) ;  /* 0x00000000004ca947 */ /* 0x000fec0003800000 */
[----:B------:R-:W-:-:S04]  /*0520*/  FSETP.NAN.AND P0, PT, |R8|, |R8|, PT ;  /* 0x400000080800720b */ /* 0x000fc80003f08200 */
[----:B------:R-:W-:-:S13]  /*0530*/  FSETP.NUM.AND P0, PT, |R5|, |R5|, !P0 ;  /* 0x400000050500720b */ /* 0x000fda0004707200 */
[----:B------:R-:W-:Y:S01]  /*0540*/  @!P0 FADD R0, R5, R8 ;  /* 0x0000000805008221 */ /* 0x000fe20000000000 */
[----:B------:R-:W-:Y:S06]  /*0550*/  @!P0 BRA `(.L_x_1) ;  /* 0x00000000003c8947 */ /* 0x000fec0003800000 */
[----:B------:R-:W-:Y:S01]  /*0560*/  FSETP.NEU.AND P0, PT, |R5|, +INF , PT ;  /* 0x7f8000000500780b */ /* 0x000fe20003f0d200 */
[----:B------:R-:W-:-:S03]  /*0570*/  FADD R9, R8, -R9 ;  /* 0x8000000908097221 */ /* 0x000fc60000000000 */
[----:B------:R-:W-:-:S04]  /*0580*/  ISETP.NE.AND P0, PT, R4, RZ, P0 ;  /* 0x000000ff0400720c */ /* 0x000fc80000705270 */
[----:B------:R-:W-:-:S09]  /*0590*/  FSETP.NEU.AND P1, PT, |R9|, 1, !P0 ;  /* 0x3f8000000900780b */ /* 0x000fd2000472d200 */
[----:B------:R-:W-:-:S05]  /*05a0*/  @!P0 FADD R5, R5, R5 ;  /* 0x0000000505058221 */ /* 0x000fca0000000000 */
[----:B------:R-:W-:-:S04]  /*05b0*/  @P1 LOP3.LUT R5, R5, 0x7fffffff, RZ, 0xc0, !PT ;  /* 0x7fffffff05051812 */ /* 0x000fc800078ec0ff */
[----:B------:R-:W-:Y:S01]  /*05c0*/  @!P0 MOV R0, R5 ;  /* 0x0000000500008202 */ /* 0x000fe20000000f00 */
[----:B------:R-:W-:Y:S06]  /*05d0*/  @!P0 BRA `(.L_x_1) ;  /* 0x00000000001c8947 */ /* 0x000fec0003800000 */
[----:B------:R-:W-:Y:S02]  /*05e0*/  FSETP.NEU.AND P0, PT, |R8|, +INF , PT ;  /* 0x7f8000000800780b */ /* 0x000fe40003f0d200 */
[----:B------:R-:W-:-:S13]  /*05f0*/  ISETP.EQ.AND P1, PT, R4, -0x1, PT ;  /* 0xffffffff0400780c */ /* 0x000fda0003f22270 */
[----:B------:R-:W-:Y:S05]  /*0600*/  @!P0 BRA P1, `(.L_x_1) ;  /* 0x0000000000108947 */ /* 0x000fea0000800000 */
[----:B------:R-:W-:Y:S02]  /*0610*/  ISETP.GT.AND P0, PT, R4, -0x1, PT ;  /* 0xffffffff0400780c */ /* 0x000fe40003f04270 */
[----:B------:R-:W-:-:S11]  /*0620*/  MOV R0, R13 ;  /* 0x0000000d00007202 */ /* 0x000fd60000000f00 */
[----:B------:R-:W-:-:S04]  /*0630*/  @!P0 FSETP.NEU.AND P1, PT, |R9|, 1, PT ;  /* 0x3f8000000900880b */ /* 0x000fc80003f2d200 */
[----:B------:R-:W-:-:S09]  /*0640*/  @!P0 FSEL R0, R13, -R13, P1 ;  /* 0x8000000d0d008208 */ /* 0x000fd20000800000 */
.L_x_1:
[----:B------:R-:W-:Y:S05]  /*0650*/  BSYNC.RECONVERGENT B0 ;  /* 0x0000000000007941 */ /* 0x000fea0003800200 */
.L_x_0:
[----:B------:R-:W0:Y:S01]  /*0660*/  LDC.64 R8, c[0x0][0x388] ;  /* 0x0000e200ff087b82 */ /* 0x000e220000000a00 */
[----:B------:R-:W1:Y:S01]  /*0670*/  F2I.TRUNC.NTZ R0, R0 ;  /* 0x0000000000007305 */ /* 0x000e62000020f100 */
[----:B------:R-:W-:Y:S01]  /*0680*/  MOV R10, 0x0 ;  /* 0x00000000000a7802 */ /* 0x000fe20000000f00 */
[----:B------:R2:W-:Y:S01]  /*0690*/  STL.64 [R1], R2 ;  /* 0x0000000201007387 */ /* 0x0005e20000100a00 */
[----:B------:R-:W3:Y:S04]  /*06a0*/  LDCU.64 UR6, c[0x4][0x8] ;  /* 0x01000100ff0677ac */ /* 0x000ee80008000a00 */
[----:B------:R-:W4:Y:S01]  /*06b0*/  LDC.64 R10, c[0x4][R10] ;  /* 0x010000000a0a7b82 */ /* 0x000f220000000a00 */
[----:B-1----:R2:W-:Y:S01]  /*06c0*/  STL [R1+0x8], R0 ;  /* 0x0000080001007387 */ /* 0x0025e20000100800 */
[----:B---3--:R-:W-:Y:S01]  /*06d0*/  MOV R4, UR6 ;  /* 0x0000000600047c02 */ /* 0x008fe20008000f00 */
[----:B0-----:R-:W-:Y:S01]  /*06e0*/  IMAD.WIDE.U32 R8, R3, 0x4, R8 ;  /* 0x0000000403087825 */ /* 0x001fe200078e0008 */
[----:B------:R-:W-:-:S04]  /*06f0*/  MOV R5, UR7 ;  /* 0x0000000700057c02 */ /* 0x000fc80008000f00 */
[----:B------:R2:W-:Y:S03]  /*0700*/  STG.E desc[UR4][R8.64], R0 ;  /* 0x0000000008007986 */ /* 0x0005e6000c101904 */
[----:B------:R-:W-:-:S07]  /*0710*/  LEPC R20, `(.L_x_2) ;  /* 0x000000001014794e */ /* 0x000fce0000000000 */
[----:B--2-4-:R-:W-:Y:S05]  /*0720*/  CALL.ABS.NOINC R10 ;  /* 0x000000000a007343 */ /* 0x014fea0003c00000 */
.L_x_2:
[----:B------:R-:W-:Y:S05]  /*0730*/  EXIT ;  /* 0x000000000000794d */ /* 0x000fea0003800000 */
.L_x_3:
[----:B------:R-:W-:-:S00]  /*0740*/  BRA `(.L_x_3) ;  /* 0xfffffffc00fc7947 */ /* 0x000fc0000383ffff */
[----:B------:R-:W-:-:S00]  /*0750*/  NOP ;  /* 0x0000000000007918 */ /* 0x000fc00000000000 */
        /* <DEDUP_REMOVED lines=10> */
.L_x_4:


//--------------------- .nv.global.init           --------------------------
	.section	.nv.global.init,"aw",@progbits
.nv.global.init:
	.type		$str,@object
	.size		$str,(.L_0 - $str)
$str:
        /*0000*/ 	.byte	0x25, 0x64, 0x20, 0x72, 0x6f, 0x77, 0x20, 0x25, 0x64, 0x20, 0x65, 0x6c, 0x65, 0x6d, 0x65, 0x6e
        /*0010*/ 	.byte	0x74, 0x20, 0x20, 0x3d, 0x20, 0x25, 0x64, 0x20, 0x20, 0x72, 0x65, 0x73, 0x75, 0x6c, 0x74, 0x20
        /*0020*/ 	.byte	0x20, 0x0a, 0x00
.L_0:


//--------------------- .nv.shared.reserved.0     --------------------------
	.section	.nv.shared.reserved.0,"aw",@nobits
	.weak		__nv_reservedSMEM_offset_0_alias
	.size		__nv_reservedSMEM_offset_0_alias, 0, 64
	.other		__nv_reservedSMEM_offset_0_alias,@"STO_CUDA_RESERVED_SHARED STV_DEFAULT"
__nv_reservedSMEM_offset_0_alias:
	.zero		0
	.zero		64


//--------------------- .nv.constant0._Z9transposePiS_ --------------------------
	.section	.nv.constant0._Z9transposePiS_,"a",@progbits
	.sectionflags	@""
	.align	4
.nv.constant0._Z9transposePiS_:
	.zero		912


//--------------------- SYMBOLS --------------------------

	.type		.nv.reservedSmem.offset0,@object
	.size		.nv.reservedSmem.offset0,0x4
	.type		vprintf,@function
